//
// Generated by NVIDIA NVVM Compiler
//
// Compiler Build ID: CL-36424714
// Cuda compilation tools, release 13.0, V13.0.88
// Based on NVVM 20.0.0
//

.version 9.0
.target sm_100
.address_size 64

	// .globl	_Z10gpu_ReducePfii
// _ZZ10gpu_ReducePfiiE5sdata has been demoted
// _ZZ15gpu_Diff_ReducePfS_S_iE5sdata has been demoted
// _ZZ22gpu_Diff_Reduce_AtomicPfS_S_iE5sdata has been demoted

.visible .entry _Z10gpu_ReducePfii(
	.param .u64 .ptr .align 1 _Z10gpu_ReducePfii_param_0,
	.param .u32 _Z10gpu_ReducePfii_param_1,
	.param .u32 _Z10gpu_ReducePfii_param_2
)
{
	.reg .pred 	%p<6>;
	.reg .b32 	%r<22>;
	.reg .b32 	%f<9>;
	.reg .b64 	%rd<5>;
	// demoted variable
	.shared .align 4 .b8 _ZZ10gpu_ReducePfiiE5sdata[1024];
	ld.param.u64 	%rd2, [_Z10gpu_ReducePfii_param_0];
	ld.param.u32 	%r6, [_Z10gpu_ReducePfii_param_1];
	ld.param.u32 	%r7, [_Z10gpu_ReducePfii_param_2];
	cvta.to.global.u64 	%rd3, %rd2;
	mov.u32 	%r8, %ctaid.x;
	mov.u32 	%r1, %ntid.x;
	mov.u32 	%r2, %tid.x;
	mad.lo.s32 	%r9, %r8, %r1, %r2;
	mul.lo.s32 	%r10, %r7, %r9;
	setp.ge.s32 	%p1, %r10, %r6;
	mul.wide.s32 	%rd4, %r10, 4;
	add.s64 	%rd1, %rd3, %rd4;
	mov.f32 	%f8, 0f00000000;
	@%p1 bra 	$L__BB0_2;
	ld.global.f32 	%f8, [%rd1];
$L__BB0_2:
	shl.b32 	%r11, %r2, 2;
	mov.u32 	%r12, _ZZ10gpu_ReducePfiiE5sdata;
	add.s32 	%r13, %r12, %r11;
	st.shared.f32 	[%r13], %f8;
	bar.sync 	0;
	setp.lt.u32 	%p2, %r1, 2;
	@%p2 bra 	$L__BB0_7;
	mov.b32 	%r21, 1;
$L__BB0_4:
	shl.b32 	%r4, %r21, 1;
	mul.lo.s32 	%r5, %r4, %r2;
	setp.ge.u32 	%p3, %r5, %r1;
	@%p3 bra 	$L__BB0_6;
	add.s32 	%r15, %r5, %r21;
	shl.b32 	%r16, %r15, 2;
	add.s32 	%r18, %r12, %r16;
	ld.shared.f32 	%f4, [%r18];
	shl.b32 	%r19, %r5, 2;
	add.s32 	%r20, %r12, %r19;
	ld.shared.f32 	%f5, [%r20];
	add.f32 	%f6, %f4, %f5;
	st.shared.f32 	[%r20], %f6;
$L__BB0_6:
	bar.sync 	0;
	setp.lt.u32 	%p4, %r4, %r1;
	mov.u32 	%r21, %r4;
	@%p4 bra 	$L__BB0_4;
$L__BB0_7:
	setp.ne.s32 	%p5, %r2, 0;
	@%p5 bra 	$L__BB0_9;
	ld.shared.f32 	%f7, [_ZZ10gpu_ReducePfiiE5sdata];
	st.global.f32 	[%rd1], %f7;
$L__BB0_9:
	ret;

}
	// .globl	_Z8gpu_HeatPfS_i
.visible .entry _Z8gpu_HeatPfS_i(
	.param .u64 .ptr .align 1 _Z8gpu_HeatPfS_i_param_0,
	.param .u64 .ptr .align 1 _Z8gpu_HeatPfS_i_param_1,
	.param .u32 _Z8gpu_HeatPfS_i_param_2
)
{
	.reg .pred 	%p<2>;
	.reg .b32 	%r<19>;
	.reg .b32 	%f<9>;
	.reg .b64 	%rd<13>;

	ld.param.u64 	%rd1, [_Z8gpu_HeatPfS_i_param_0];
	ld.param.u64 	%rd2, [_Z8gpu_HeatPfS_i_param_1];
	ld.param.u32 	%r5, [_Z8gpu_HeatPfS_i_param_2];
	mov.u32 	%r6, %tid.x;
	mov.u32 	%r7, %ntid.x;
	mov.u32 	%r8, %ctaid.x;
	mad.lo.s32 	%r1, %r7, %r8, %r6;
	add.s32 	%r2, %r1, 1;
	mov.u32 	%r9, %tid.y;
	mov.u32 	%r10, %ntid.y;
	mov.u32 	%r11, %ctaid.y;
	mad.lo.s32 	%r3, %r10, %r11, %r9;
	add.s32 	%r4, %r3, 1;
	add.s32 	%r12, %r5, -1;
	max.s32 	%r13, %r4, %r2;
	setp.ge.s32 	%p1, %r13, %r12;
	@%p1 bra 	$L__BB1_2;
	cvta.to.global.u64 	%rd3, %rd1;
	cvta.to.global.u64 	%rd4, %rd2;
	mad.lo.s32 	%r14, %r5, %r4, %r1;
	mul.wide.s32 	%rd5, %r14, 4;
	add.s64 	%rd6, %rd3, %rd5;
	ld.global.f32 	%f1, [%rd6];
	ld.global.f32 	%f2, [%rd6+8];
	add.f32 	%f3, %f1, %f2;
	mad.lo.s32 	%r15, %r5, %r3, %r2;
	mul.wide.s32 	%rd7, %r15, 4;
	add.s64 	%rd8, %rd3, %rd7;
	ld.global.f32 	%f4, [%rd8];
	add.f32 	%f5, %f3, %f4;
	shl.b32 	%r16, %r5, 1;
	add.s32 	%r17, %r15, %r16;
	mul.wide.s32 	%rd9, %r17, 4;
	add.s64 	%rd10, %rd3, %rd9;
	ld.global.f32 	%f6, [%rd10];
	add.f32 	%f7, %f5, %f6;
	mul.f32 	%f8, %f7, 0f3E800000;
	add.s32 	%r18, %r14, 1;
	mul.wide.s32 	%rd11, %r18, 4;
	add.s64 	%rd12, %rd4, %rd11;
	st.global.f32 	[%rd12], %f8;
$L__BB1_2:
	ret;

}
	// .globl	_Z15gpu_Diff_ReducePfS_S_i
.visible .entry _Z15gpu_Diff_ReducePfS_S_i(
	.param .u64 .ptr .align 1 _Z15gpu_Diff_ReducePfS_S_i_param_0,
	.param .u64 .ptr .align 1 _Z15gpu_Diff_ReducePfS_S_i_param_1,
	.param .u64 .ptr .align 1 _Z15gpu_Diff_ReducePfS_S_i_param_2,
	.param .u32 _Z15gpu_Diff_ReducePfS_S_i_param_3
)
{
	.reg .pred 	%p<8>;
	.reg .b32 	%r<33>;
	.reg .b32 	%f<9>;
	.reg .b64 	%rd<12>;
	// demoted variable
	.shared .align 4 .b8 _ZZ15gpu_Diff_ReducePfS_S_iE5sdata[1024];
	ld.param.u64 	%rd1, [_Z15gpu_Diff_ReducePfS_S_i_param_0];
	ld.param.u64 	%rd2, [_Z15gpu_Diff_ReducePfS_S_i_param_1];
	ld.param.u64 	%rd3, [_Z15gpu_Diff_ReducePfS_S_i_param_2];
	ld.param.u32 	%r8, [_Z15gpu_Diff_ReducePfS_S_i_param_3];
	mov.u32 	%r1, %ctaid.x;
	mov.u32 	%r2, %ntid.x;
	mov.u32 	%r3, %tid.x;
	mad.lo.s32 	%r4, %r1, %r2, %r3;
	div.s32 	%r10, %r4, %r8;
	mul.lo.s32 	%r12, %r10, %r8;
	sub.s32 	%r13, %r4, %r12;
	add.s32 	%r15, %r8, -1;
	min.s32 	%r16, %r10, %r13;
	setp.lt.s32 	%p1, %r16, 1;
	max.s32 	%r17, %r10, %r13;
	setp.ge.s32 	%p2, %r17, %r15;
	or.pred  	%p3, %p2, %p1;
	@%p3 bra 	$L__BB2_2;
	cvta.to.global.u64 	%rd4, %rd2;
	cvta.to.global.u64 	%rd5, %rd1;
	mul.wide.s32 	%rd6, %r4, 4;
	add.s64 	%rd7, %rd4, %rd6;
	ld.global.f32 	%f1, [%rd7];
	add.s64 	%rd8, %rd5, %rd6;
	ld.global.f32 	%f2, [%rd8];
	sub.f32 	%f3, %f1, %f2;
	mul.f32 	%f4, %f3, %f3;
	shl.b32 	%r22, %r3, 2;
	mov.u32 	%r23, _ZZ15gpu_Diff_ReducePfS_S_iE5sdata;
	add.s32 	%r24, %r23, %r22;
	st.shared.f32 	[%r24], %f4;
	bra.uni 	$L__BB2_3;
$L__BB2_2:
	shl.b32 	%r18, %r3, 2;
	mov.u32 	%r19, _ZZ15gpu_Diff_ReducePfS_S_iE5sdata;
	add.s32 	%r20, %r19, %r18;
	mov.b32 	%r21, 0;
	st.shared.u32 	[%r20], %r21;
$L__BB2_3:
	bar.sync 	0;
	setp.lt.u32 	%p4, %r2, 2;
	@%p4 bra 	$L__BB2_8;
	mov.b32 	%r32, 1;
	mov.u32 	%r28, _ZZ15gpu_Diff_ReducePfS_S_iE5sdata;
$L__BB2_5:
	shl.b32 	%r6, %r32, 1;
	mul.lo.s32 	%r7, %r6, %r3;
	setp.ge.u32 	%p5, %r7, %r2;
	@%p5 bra 	$L__BB2_7;
	add.s32 	%r26, %r7, %r32;
	shl.b32 	%r27, %r26, 2;
	add.s32 	%r29, %r28, %r27;
	ld.shared.f32 	%f5, [%r29];
	shl.b32 	%r30, %r7, 2;
	add.s32 	%r31, %r28, %r30;
	ld.shared.f32 	%f6, [%r31];
	add.f32 	%f7, %f5, %f6;
	st.shared.f32 	[%r31], %f7;
$L__BB2_7:
	bar.sync 	0;
	setp.lt.u32 	%p6, %r6, %r2;
	mov.u32 	%r32, %r6;
	@%p6 bra 	$L__BB2_5;
$L__BB2_8:
	setp.ne.s32 	%p7, %r3, 0;
	@%p7 bra 	$L__BB2_10;
	ld.shared.f32 	%f8, [_ZZ15gpu_Diff_ReducePfS_S_iE5sdata];
	cvta.to.global.u64 	%rd9, %rd3;
	mul.wide.u32 	%rd10, %r1, 4;
	add.s64 	%rd11, %rd9, %rd10;
	st.global.f32 	[%rd11], %f8;
$L__BB2_10:
	ret;

}
	// .globl	_Z22gpu_Diff_Reduce_AtomicPfS_S_i
.visible .entry _Z22gpu_Diff_Reduce_AtomicPfS_S_i(
	.param .u64 .ptr .align 1 _Z22gpu_Diff_Reduce_AtomicPfS_S_i_param_0,
	.param .u64 .ptr .align 1 _Z22gpu_Diff_Reduce_AtomicPfS_S_i_param_1,
	.param .u64 .ptr .align 1 _Z22gpu_Diff_Reduce_AtomicPfS_S_i_param_2,
	.param .u32 _Z22gpu_Diff_Reduce_AtomicPfS_S_i_param_3
)
{
	.reg .pred 	%p<8>;
	.reg .b32 	%r<33>;
	.reg .b32 	%f<10>;
	.reg .b64 	%rd<10>;
	// demoted variable
	.shared .align 4 .b8 _ZZ22gpu_Diff_Reduce_AtomicPfS_S_iE5sdata[1024];
	ld.param.u64 	%rd1, [_Z22gpu_Diff_Reduce_AtomicPfS_S_i_param_0];
	ld.param.u64 	%rd2, [_Z22gpu_Diff_Reduce_AtomicPfS_S_i_param_1];
	ld.param.u64 	%rd3, [_Z22gpu_Diff_Reduce_AtomicPfS_S_i_param_2];
	ld.param.u32 	%r7, [_Z22gpu_Diff_Reduce_AtomicPfS_S_i_param_3];
	mov.u32 	%r9, %ctaid.x;
	mov.u32 	%r1, %ntid.x;
	mov.u32 	%r2, %tid.x;
	mad.lo.s32 	%r3, %r9, %r1, %r2;
	div.s32 	%r10, %r3, %r7;
	mul.lo.s32 	%r12, %r10, %r7;
	sub.s32 	%r13, %r3, %r12;
	add.s32 	%r15, %r7, -1;
	min.s32 	%r16, %r10, %r13;
	setp.lt.s32 	%p1, %r16, 1;
	max.s32 	%r17, %r10, %r13;
	setp.ge.s32 	%p2, %r17, %r15;
	or.pred  	%p3, %p2, %p1;
	@%p3 bra 	$L__BB3_2;
	cvta.to.global.u64 	%rd4, %rd2;
	cvta.to.global.u64 	%rd5, %rd1;
	mul.wide.s32 	%rd6, %r3, 4;
	add.s64 	%rd7, %rd4, %rd6;
	ld.global.f32 	%f1, [%rd7];
	add.s64 	%rd8, %rd5, %rd6;
	ld.global.f32 	%f2, [%rd8];
	sub.f32 	%f3, %f1, %f2;
	mul.f32 	%f4, %f3, %f3;
	shl.b32 	%r22, %r2, 2;
	mov.u32 	%r23, _ZZ22gpu_Diff_Reduce_AtomicPfS_S_iE5sdata;
	add.s32 	%r24, %r23, %r22;
	st.shared.f32 	[%r24], %f4;
	bra.uni 	$L__BB3_3;
$L__BB3_2:
	shl.b32 	%r18, %r2, 2;
	mov.u32 	%r19, _ZZ22gpu_Diff_Reduce_AtomicPfS_S_iE5sdata;
	add.s32 	%r20, %r19, %r18;
	mov.b32 	%r21, 0;
	st.shared.u32 	[%r20], %r21;
$L__BB3_3:
	bar.sync 	0;
	setp.lt.u32 	%p4, %r1, 2;
	@%p4 bra 	$L__BB3_8;
	mov.b32 	%r32, 1;
	mov.u32 	%r28, _ZZ22gpu_Diff_Reduce_AtomicPfS_S_iE5sdata;
$L__BB3_5:
	shl.b32 	%r5, %r32, 1;
	mul.lo.s32 	%r6, %r5, %r2;
	setp.ge.u32 	%p5, %r6, %r1;
	@%p5 bra 	$L__BB3_7;
	add.s32 	%r26, %r6, %r32;
	shl.b32 	%r27, %r26, 2;
	add.s32 	%r29, %r28, %r27;
	ld.shared.f32 	%f5, [%r29];
	shl.b32 	%r30, %r6, 2;
	add.s32 	%r31, %r28, %r30;
	ld.shared.f32 	%f6, [%r31];
	add.f32 	%f7, %f5, %f6;
	st.shared.f32 	[%r31], %f7;
$L__BB3_7:
	bar.sync 	0;
	setp.lt.u32 	%p6, %r5, %r1;
	mov.u32 	%r32, %r5;
	@%p6 bra 	$L__BB3_5;
$L__BB3_8:
	setp.ne.s32 	%p7, %r2, 0;
	@%p7 bra 	$L__BB3_10;
	ld.shared.f32 	%f8, [_ZZ22gpu_Diff_Reduce_AtomicPfS_S_iE5sdata];
	cvta.to.global.u64 	%rd9, %rd3;
	atom.global.add.f32 	%f9, [%rd9], %f8;
$L__BB3_10:
	ret;

}


// ===== COMPILED SASS (sm_100) =====

	.target	sm_100

	.elftype	@"ET_EXEC"


//--------------------- .note.nv.tkinfo           --------------------------
	.section	.note.nv.tkinfo,"",@"SHT_NOTE"
	.sectionflags	@"SHF_NOTE_NV_TKINFO"
	.tkinfo
        /*0018*/ 	.word	0x00000002
        /*0030*/ 	.string	""
        /*0030*/ 	.string	"ptxas"
        /*0030*/ 	.string	"Cuda compilation tools, release 13.0, V13.0.88"
        /*0030*/ 	.string	"Build cuda_13.0.r13.0/compiler.36424714_0"
        /*0030*/ 	.string	"-arch sm_100 -m 64 "



//--------------------- .note.nv.cuinfo           --------------------------
	.section	.note.nv.cuinfo,"",@"SHT_NOTE"
	.sectionflags	@"SHF_NOTE_NV_CUINFO"
        /*0018*/ 	.short	0x0002
        /*001a*/ 	.short	0x0064
        /*001c*/ 	.short	0x0082
	.zero		2


//--------------------- .nv.info                  --------------------------
	.section	.nv.info,"",@"SHT_CUDA_INFO"
	.align	4


	//----- nvinfo : EIATTR_REGCOUNT
	.align		4
        /*0000*/ 	.byte	0x04, 0x2f
        /*0002*/ 	.short	(.L_1 - .L_0)
	.align		4
.L_0:
        /*0004*/ 	.word	index@(_Z10gpu_ReducePfii)
        /*0008*/ 	.word	0x0000000a


	//----- nvinfo : EIATTR_FRAME_SIZE
	.align		4
.L_1:
        /*000c*/ 	.byte	0x04, 0x11
        /*000e*/ 	.short	(.L_3 - .L_2)
	.align		4
.L_2:
        /*0010*/ 	.word	index@(_Z10gpu_ReducePfii)
        /*0014*/ 	.word	0x00000000


	//----- nvinfo : EIATTR_REGCOUNT
	.align		4
.L_3:
        /*0018*/ 	.byte	0x04, 0x2f
        /*001a*/ 	.short	(.L_5 - .L_4)
	.align		4
.L_4:
        /*001c*/ 	.word	index@(_Z8gpu_HeatPfS_i)
        /*0020*/ 	.word	0x00000010


	//----- nvinfo : EIATTR_FRAME_SIZE
	.align		4
.L_5:
        /*0024*/ 	.byte	0x04, 0x11
        /*0026*/ 	.short	(.L_7 - .L_6)
	.align		4
.L_6:
        /*0028*/ 	.word	index@(_Z8gpu_HeatPfS_i)
        /*002c*/ 	.word	0x00000000


	//----- nvinfo : EIATTR_REGCOUNT
	.align		4
.L_7:
        /*0030*/ 	.byte	0x04, 0x2f
        /*0032*/ 	.short	(.L_9 - .L_8)
	.align		4
.L_8:
        /*0034*/ 	.word	index@(_Z15gpu_Diff_ReducePfS_S_i)
        /*0038*/ 	.word	0x0000000e


	//----- nvinfo : EIATTR_FRAME_SIZE
	.align		4
.L_9:
        /*003c*/ 	.byte	0x04, 0x11
        /*003e*/ 	.short	(.L_11 - .L_10)
	.align		4
.L_10:
        /*0040*/ 	.word	index@(_Z15gpu_Diff_ReducePfS_S_i)
        /*0044*/ 	.word	0x00000000


	//----- nvinfo : EIATTR_REGCOUNT
	.align		4
.L_11:
        /*0048*/ 	.byte	0x04, 0x2f
        /*004a*/ 	.short	(.L_13 - .L_12)
	.align		4
.L_12:
        /*004c*/ 	.word	index@(_Z22gpu_Diff_Reduce_AtomicPfS_S_i)
        /*0050*/ 	.word	0x0000000e


	//----- nvinfo : EIATTR_FRAME_SIZE
	.align		4
.L_13:
        /*0054*/ 	.byte	0x04, 0x11
        /*0056*/ 	.short	(.L_15 - .L_14)
	.align		4
.L_14:
        /*0058*/ 	.word	index@(_Z22gpu_Diff_Reduce_AtomicPfS_S_i)
        /*005c*/ 	.word	0x00000000


	//----- nvinfo : EIATTR_MIN_STACK_SIZE
	.align		4
.L_15:
        /*0060*/ 	.byte	0x04, 0x12
        /*0062*/ 	.short	(.L_17 - .L_16)
	.align		4
.L_16:
        /*0064*/ 	.word	index@(_Z22gpu_Diff_Reduce_AtomicPfS_S_i)
        /*0068*/ 	.word	0x00000000


	//----- nvinfo : EIATTR_MIN_STACK_SIZE
	.align		4
.L_17:
        /*006c*/ 	.byte	0x04, 0x12
        /*006e*/ 	.short	(.L_19 - .L_18)
	.align		4
.L_18:
        /*0070*/ 	.word	index@(_Z15gpu_Diff_ReducePfS_S_i)
        /*0074*/ 	.word	0x00000000


	//----- nvinfo : EIATTR_MIN_STACK_SIZE
	.align		4
.L_19:
        /*0078*/ 	.byte	0x04, 0x12
        /*007a*/ 	.short	(.L_21 - .L_20)
	.align		4
.L_20:
        /*007c*/ 	.word	index@(_Z8gpu_HeatPfS_i)
        /*0080*/ 	.word	0x00000000


	//----- nvinfo : EIATTR_MIN_STACK_SIZE
	.align		4
.L_21:
        /*0084*/ 	.byte	0x04, 0x12
        /*0086*/ 	.short	(.L_23 - .L_22)
	.align		4
.L_22:
        /*0088*/ 	.word	index@(_Z10gpu_ReducePfii)
        /*008c*/ 	.word	0x00000000
.L_23:


//--------------------- .nv.compat                --------------------------
	.section	.nv.compat,"",@"SHT_CUDA_COMPAT_INFO"
	.align	4
        /*0000*/ 	.byte	0x02, 0x09, 0x00, 0x00, 0x02, 0x02, 0x01, 0x00, 0x02, 0x05, 0x05, 0x00, 0x03, 0x07, 0x01, 0x01
        /*0010*/ 	.byte	0x02, 0x03, 0x00, 0x00, 0x02, 0x06, 0x01, 0x00, 0x04, 0x0b, 0x08, 0x00, 0x09, 0x00, 0x00, 0x00
        /*0020*/ 	.byte	0x00, 0x00, 0x00, 0x00


//--------------------- .nv.info._Z22gpu_Diff_Reduce_AtomicPfS_S_i --------------------------
	.section	.nv.info._Z22gpu_Diff_Reduce_AtomicPfS_S_i,"",@"SHT_CUDA_INFO"
	.sectionflags	@""
	.align	4


	//----- nvinfo : EIATTR_CUDA_API_VERSION
	.align		4
        /*0000*/ 	.byte	0x04, 0x37
        /*0002*/ 	.short	(.L_25 - .L_24)
.L_24:
        /*0004*/ 	.word	0x00000082


	//----- nvinfo : EIATTR_KPARAM_INFO
	.align		4
.L_25:
        /*0008*/ 	.byte	0x04, 0x17
        /*000a*/ 	.short	(.L_27 - .L_26)
.L_26:
        /*000c*/ 	.word	0x00000000
        /*0010*/ 	.short	0x0003
        /*0012*/ 	.short	0x0018
        /*0014*/ 	.byte	0x00, 0xf0, 0x11, 0x00


	//----- nvinfo : EIATTR_KPARAM_INFO
	.align		4
.L_27:
        /*0018*/ 	.byte	0x04, 0x17
        /*001a*/ 	.short	(.L_29 - .L_28)
.L_28:
        /*001c*/ 	.word	0x00000000
        /*0020*/ 	.short	0x0002
        /*0022*/ 	.short	0x0010
        /*0024*/ 	.byte	0x00, 0xf5, 0x21, 0x00


	//----- nvinfo : EIATTR_KPARAM_INFO
	.align		4
.L_29:
        /*0028*/ 	.byte	0x04, 0x17
        /*002a*/ 	.short	(.L_31 - .L_30)
.L_30:
        /*002c*/ 	.word	0x00000000
        /*0030*/ 	.short	0x0001
        /*0032*/ 	.short	0x0008
        /*0034*/ 	.byte	0x00, 0xf5, 0x21, 0x00


	//----- nvinfo : EIATTR_KPARAM_INFO
	.align		4
.L_31:
        /*0038*/ 	.byte	0x04, 0x17
        /*003a*/ 	.short	(.L_33 - .L_32)
.L_32:
        /*003c*/ 	.word	0x00000000
        /*0040*/ 	.short	0x0000
        /*0042*/ 	.short	0x0000
        /*0044*/ 	.byte	0x00, 0xf5, 0x21, 0x00


	//----- nvinfo : EIATTR_SPARSE_MMA_MASK
	.align		4
.L_33:
        /*0048*/ 	.byte	0x03, 0x50
        /*004a*/ 	.short	0x0000


	//----- nvinfo : EIATTR_MAXREG_COUNT
	.align		4
        /*004c*/ 	.byte	0x03, 0x1b
        /*004e*/ 	.short	0x00ff


	//----- nvinfo : EIATTR_NUM_BARRIERS
	.align		4
        /*0050*/ 	.byte	0x02, 0x4c
        /*0052*/ 	.byte	0x01
	.zero		1


	//----- nvinfo : EIATTR_MERCURY_ISA_VERSION
	.align		4
        /*0054*/ 	.byte	0x03, 0x5f
        /*0056*/ 	.short	0x0101


	//----- nvinfo : EIATTR_VRC_CTA_INIT_COUNT
	.align		4
        /*0058*/ 	.byte	0x02, 0x4a
	.zero		1
	.zero		1


	//----- nvinfo : EIATTR_EXIT_INSTR_OFFSETS
	.align		4
        /*005c*/ 	.byte	0x04, 0x1c
        /*005e*/ 	.short	(.L_35 - .L_34)


	//   ....[0]....
.L_34:
        /*0060*/ 	.word	0x00000500


	//   ....[1]....
        /*0064*/ 	.word	0x00000570


	//----- nvinfo : EIATTR_CRS_STACK_SIZE
	.align		4
.L_35:
        /*0068*/ 	.byte	0x04, 0x1e
        /*006a*/ 	.short	(.L_37 - .L_36)
.L_36:
        /*006c*/ 	.word	0x00000000


	//----- nvinfo : EIATTR_CBANK_PARAM_SIZE
	.align		4
.L_37:
        /*0070*/ 	.byte	0x03, 0x19
        /*0072*/ 	.short	0x001c


	//----- nvinfo : EIATTR_PARAM_CBANK
	.align		4
        /*0074*/ 	.byte	0x04, 0x0a
        /*0076*/ 	.short	(.L_39 - .L_38)
	.align		4
.L_38:
        /*0078*/ 	.word	index@(.nv.constant0._Z22gpu_Diff_Reduce_AtomicPfS_S_i)
        /*007c*/ 	.short	0x0380
        /*007e*/ 	.short	0x001c


	//----- nvinfo : EIATTR_SW_WAR
	.align		4
.L_39:
        /*0080*/ 	.byte	0x04, 0x36
        /*0082*/ 	.short	(.L_41 - .L_40)
.L_40:
        /*0084*/ 	.word	0x00000008
.L_41:


//--------------------- .nv.info._Z15gpu_Diff_ReducePfS_S_i --------------------------
	.section	.nv.info._Z15gpu_Diff_ReducePfS_S_i,"",@"SHT_CUDA_INFO"
	.sectionflags	@""
	.align	4


	//----- nvinfo : EIATTR_CUDA_API_VERSION
	.align		4
        /*0000*/ 	.byte	0x04, 0x37
        /*0002*/ 	.short	(.L_43 - .L_42)
.L_42:
        /*0004*/ 	.word	0x00000082


	//----- nvinfo : EIATTR_KPARAM_INFO
	.align		4
.L_43:
        /*0008*/ 	.byte	0x04, 0x17
        /*000a*/ 	.short	(.L_45 - .L_44)
.L_44:
        /*000c*/ 	.word	0x00000000
        /*0010*/ 	.short	0x0003
        /*0012*/ 	.short	0x0018
        /*0014*/ 	.byte	0x00, 0xf0, 0x11, 0x00


	//----- nvinfo : EIATTR_KPARAM_INFO
	.align		4
.L_45:
        /*0018*/ 	.byte	0x04, 0x17
        /*001a*/ 	.short	(.L_47 - .L_46)
.L_46:
        /*001c*/ 	.word	0x00000000
        /*0020*/ 	.short	0x0002
        /*0022*/ 	.short	0x0010
        /*0024*/ 	.byte	0x00, 0xf5, 0x21, 0x00


	//----- nvinfo : EIATTR_KPARAM_INFO
	.align		4
.L_47:
        /*0028*/ 	.byte	0x04, 0x17
        /*002a*/ 	.short	(.L_49 - .L_48)
.L_48:
        /*002c*/ 	.word	0x00000000
        /*0030*/ 	.short	0x0001
        /*0032*/ 	.short	0x0008
        /*0034*/ 	.byte	0x00, 0xf5, 0x21, 0x00


	//----- nvinfo : EIATTR_KPARAM_INFO
	.align		4
.L_49:
        /*0038*/ 	.byte	0x04, 0x17
        /*003a*/ 	.short	(.L_51 - .L_50)
.L_50:
        /*003c*/ 	.word	0x00000000
        /*0040*/ 	.short	0x0000
        /*0042*/ 	.short	0x0000
        /*0044*/ 	.byte	0x00, 0xf5, 0x21, 0x00


	//----- nvinfo : EIATTR_SPARSE_MMA_MASK
	.align		4
.L_51:
        /*0048*/ 	.byte	0x03, 0x50
        /*004a*/ 	.short	0x0000


	//----- nvinfo : EIATTR_MAXREG_COUNT
	.align		4
        /*004c*/ 	.byte	0x03, 0x1b
        /*004e*/ 	.short	0x00ff


	//----- nvinfo : EIATTR_NUM_BARRIERS
	.align		4
        /*0050*/ 	.byte	0x02, 0x4c
        /*0052*/ 	.byte	0x01
	.zero		1


	//----- nvinfo : EIATTR_MERCURY_ISA_VERSION
	.align		4
        /*0054*/ 	.byte	0x03, 0x5f
        /*0056*/ 	.short	0x0101


	//----- nvinfo : EIATTR_VRC_CTA_INIT_COUNT
	.align		4
        /*0058*/ 	.byte	0x02, 0x4a
	.zero		1
	.zero		1


	//----- nvinfo : EIATTR_EXIT_INSTR_OFFSETS
	.align		4
        /*005c*/ 	.byte	0x04, 0x1c
        /*005e*/ 	.short	(.L_53 - .L_52)


	//   ....[0]....
.L_52:
        /*0060*/ 	.word	0x00000500


	//   ....[1]....
        /*0064*/ 	.word	0x00000580


	//----- nvinfo : EIATTR_CRS_STACK_SIZE
	.align		4
.L_53:
        /*0068*/ 	.byte	0x04, 0x1e
        /*006a*/ 	.short	(.L_55 - .L_54)
.L_54:
        /*006c*/ 	.word	0x00000000


	//----- nvinfo : EIATTR_CBANK_PARAM_SIZE
	.align		4
.L_55:
        /*0070*/ 	.byte	0x03, 0x19
        /*0072*/ 	.short	0x001c


	//----- nvinfo : EIATTR_PARAM_CBANK
	.align		4
        /*0074*/ 	.byte	0x04, 0x0a
        /*0076*/ 	.short	(.L_57 - .L_56)
	.align		4
.L_56:
        /*0078*/ 	.word	index@(.nv.constant0._Z15gpu_Diff_ReducePfS_S_i)
        /*007c*/ 	.short	0x0380
        /*007e*/ 	.short	0x001c


	//----- nvinfo : EIATTR_SW_WAR
	.align		4
.L_57:
        /*0080*/ 	.byte	0x04, 0x36
        /*0082*/ 	.short	(.L_59 - .L_58)
.L_58:
        /*0084*/ 	.word	0x00000008
.L_59:


//--------------------- .nv.info._Z8gpu_HeatPfS_i --------------------------
	.section	.nv.info._Z8gpu_HeatPfS_i,"",@"SHT_CUDA_INFO"
	.sectionflags	@""
	.align	4


	//----- nvinfo : EIATTR_CUDA_API_VERSION
	.align		4
        /*0000*/ 	.byte	0x04, 0x37
        /*0002*/ 	.short	(.L_61 - .L_60)
.L_60:
        /*0004*/ 	.word	0x00000082


	//----- nvinfo : EIATTR_KPARAM_INFO
	.align		4
.L_61:
        /*0008*/ 	.byte	0x04, 0x17
        /*000a*/ 	.short	(.L_63 - .L_62)
.L_62:
        /*000c*/ 	.word	0x00000000
        /*0010*/ 	.short	0x0002
        /*0012*/ 	.short	0x0010
        /*0014*/ 	.byte	0x00, 0xf0, 0x11, 0x00


	//----- nvinfo : EIATTR_KPARAM_INFO
	.align		4
.L_63:
        /*0018*/ 	.byte	0x04, 0x17
        /*001a*/ 	.short	(.L_65 - .L_64)
.L_64:
        /*001c*/ 	.word	0x00000000
        /*0020*/ 	.short	0x0001
        /*0022*/ 	.short	0x0008
        /*0024*/ 	.byte	0x00, 0xf5, 0x21, 0x00


	//----- nvinfo : EIATTR_KPARAM_INFO
	.align		4
.L_65:
        /*0028*/ 	.byte	0x04, 0x17
        /*002a*/ 	.short	(.L_67 - .L_66)
.L_66:
        /*002c*/ 	.word	0x00000000
        /*0030*/ 	.short	0x0000
        /*0032*/ 	.short	0x0000
        /*0034*/ 	.byte	0x00, 0xf5, 0x21, 0x00


	//----- nvinfo : EIATTR_SPARSE_MMA_MASK
	.align		4
.L_67:
        /*0038*/ 	.byte	0x03, 0x50
        /*003a*/ 	.short	0x0000


	//----- nvinfo : EIATTR_MAXREG_COUNT
	.align		4
        /*003c*/ 	.byte	0x03, 0x1b
        /*003e*/ 	.short	0x00ff


	//----- nvinfo : EIATTR_MERCURY_ISA_VERSION
	.align		4
        /*0040*/ 	.byte	0x03, 0x5f
        /*0042*/ 	.short	0x0101


	//----- nvinfo : EIATTR_VRC_CTA_INIT_COUNT
	.align		4
        /*0044*/ 	.byte	0x02, 0x4a
	.zero		1
	.zero		1


	//----- nvinfo : EIATTR_EXIT_INSTR_OFFSETS
	.align		4
        /*0048*/ 	.byte	0x04, 0x1c
        /*004a*/ 	.short	(.L_69 - .L_68)


	//   ....[0]....
.L_68:
        /*004c*/ 	.word	0x000000f0


	//   ....[1]....
        /*0050*/ 	.word	0x00000240


	//----- nvinfo : EIATTR_CBANK_PARAM_SIZE
	.align		4
.L_69:
        /*0054*/ 	.byte	0x03, 0x19
        /*0056*/ 	.short	0x0014


	//----- nvinfo : EIATTR_PARAM_CBANK
	.align		4
        /*0058*/ 	.byte	0x04, 0x0a
        /*005a*/ 	.short	(.L_71 - .L_70)
	.align		4
.L_70:
        /*005c*/ 	.word	index@(.nv.constant0._Z8gpu_HeatPfS_i)
        /*0060*/ 	.short	0x0380
        /*0062*/ 	.short	0x0014


	//----- nvinfo : EIATTR_SW_WAR
	.align		4
.L_71:
        /*0064*/ 	.byte	0x04, 0x36
        /*0066*/ 	.short	(.L_73 - .L_72)
.L_72:
        /*0068*/ 	.word	0x00000008
.L_73:


//--------------------- .nv.info._Z10gpu_ReducePfii --------------------------
	.section	.nv.info._Z10gpu_ReducePfii,"",@"SHT_CUDA_INFO"
	.sectionflags	@""
	.align	4


	//----- nvinfo : EIATTR_CUDA_API_VERSION
	.align		4
        /*0000*/ 	.byte	0x04, 0x37
        /*0002*/ 	.short	(.L_75 - .L_74)
.L_74:
        /*0004*/ 	.word	0x00000082


	//----- nvinfo : EIATTR_KPARAM_INFO
	.align		4
.L_75:
        /*0008*/ 	.byte	0x04, 0x17
        /*000a*/ 	.short	(.L_77 - .L_76)
.L_76:
        /*000c*/ 	.word	0x00000000
        /*0010*/ 	.short	0x0002
        /*0012*/ 	.short	0x000c
        /*0014*/ 	.byte	0x00, 0xf0, 0x11, 0x00


	//----- nvinfo : EIATTR_KPARAM_INFO
	.align		4
.L_77:
        /*0018*/ 	.byte	0x04, 0x17
        /*001a*/ 	.short	(.L_79 - .L_78)
.L_78:
        /*001c*/ 	.word	0x00000000
        /*0020*/ 	.short	0x0001
        /*0022*/ 	.short	0x0008
        /*0024*/ 	.byte	0x00, 0xf0, 0x11, 0x00


	//----- nvinfo : EIATTR_KPARAM_INFO
	.align		4
.L_79:
        /*0028*/ 	.byte	0x04, 0x17
        /*002a*/ 	.short	(.L_81 - .L_80)
.L_80:
        /*002c*/ 	.word	0x00000000
        /*0030*/ 	.short	0x0000
        /*0032*/ 	.short	0x0000
        /*0034*/ 	.byte	0x00, 0xf5, 0x21, 0x00


	//----- nvinfo : EIATTR_SPARSE_MMA_MASK
	.align		4
.L_81:
        /*0038*/ 	.byte	0x03, 0x50
        /*003a*/ 	.short	0x0000


	//----- nvinfo : EIATTR_MAXREG_COUNT
	.align		4
        /*003c*/ 	.byte	0x03, 0x1b
        /*003e*/ 	.short	0x00ff


	//----- nvinfo : EIATTR_NUM_BARRIERS
	.align		4
        /*0040*/ 	.byte	0x02, 0x4c
        /*0042*/ 	.byte	0x01
	.zero		1


	//----- nvinfo : EIATTR_MERCURY_ISA_VERSION
	.align		4
        /*0044*/ 	.byte	0x03, 0x5f
        /*0046*/ 	.short	0x0101


	//----- nvinfo : EIATTR_VRC_CTA_INIT_COUNT
	.align		4
        /*0048*/ 	.byte	0x02, 0x4a
	.zero		1
	.zero		1


	//----- nvinfo : EIATTR_EXIT_INSTR_OFFSETS
	.align		4
        /*004c*/ 	.byte	0x04, 0x1c
        /*004e*/ 	.short	(.L_83 - .L_82)


	//   ....[0]....
.L_82:
        /*0050*/ 	.word	0x00000250


	//   ....[1]....
        /*0054*/ 	.word	0x000002b0


	//----- nvinfo : EIATTR_CBANK_PARAM_SIZE
	.align		4
.L_83:
        /*0058*/ 	.byte	0x03, 0x19
        /*005a*/ 	.short	0x0010


	//----- nvinfo : EIATTR_PARAM_CBANK
	.align		4
        /*005c*/ 	.byte	0x04, 0x0a
        /*005e*/ 	.short	(.L_85 - .L_84)
	.align		4
.L_84:
        /*0060*/ 	.word	index@(.nv.constant0._Z10gpu_ReducePfii)
        /*0064*/ 	.short	0x0380
        /*0066*/ 	.short	0x0010


	//----- nvinfo : EIATTR_SW_WAR
	.align		4
.L_85:
        /*0068*/ 	.byte	0x04, 0x36
        /*006a*/ 	.short	(.L_87 - .L_86)
.L_86:
        /*006c*/ 	.word	0x00000008
.L_87:


//--------------------- .nv.callgraph             --------------------------
	.section	.nv.callgraph,"",@"SHT_CUDA_CALLGRAPH"
	.align	4
	.sectionentsize	8
	.align		4
        /*0000*/ 	.word	0x00000000
	.align		4
        /*0004*/ 	.word	0xffffffff
	.align		4
        /*0008*/ 	.word	0x00000000
	.align		4
        /*000c*/ 	.word	0xfffffffe
	.align		4
        /*0010*/ 	.word	0x00000000
	.align		4
        /*0014*/ 	.word	0xfffffffd
	.align		4
        /*0018*/ 	.word	0x00000000
	.align		4
        /*001c*/ 	.word	0xfffffffc


//--------------------- .text._Z22gpu_Diff_Reduce_AtomicPfS_S_i --------------------------
	.section	.text._Z22gpu_Diff_Reduce_AtomicPfS_S_i,"ax",@progbits
	.align	128
        .global         _Z22gpu_Diff_Reduce_AtomicPfS_S_i
        .type           _Z22gpu_Diff_Reduce_AtomicPfS_S_i,@function
        .size           _Z22gpu_Diff_Reduce_AtomicPfS_S_i,(.L_x_16 - _Z22gpu_Diff_Reduce_AtomicPfS_S_i)
        .other          _Z22gpu_Diff_Reduce_AtomicPfS_S_i,@"STO_CUDA_ENTRY STV_DEFAULT"
_Z22gpu_Diff_Reduce_AtomicPfS_S_i:
.text._Z22gpu_Diff_Reduce_AtomicPfS_S_i:
[----:B------:R-:W-:Y:S08]  /*0000*/  LDC R1, c[0x0][0x37c] ;  /* 0x0000df00ff017b82 */ /* 0x000ff00000000800 */
[----:B------:R-:W0:Y:S01]  /*0010*/  LDC R6, c[0x0][0x398] ;  /* 0x0000e600ff067b82 */ /* 0x000e220000000800 */
[----:B------:R-:W1:Y:S01]  /*0020*/  S2R R0, SR_TID.X ;  /* 0x0000000000007919 */ /* 0x000e620000002100 */
[----:B------:R-:W2:Y:S01]  /*0030*/  LDCU.64 UR6, c[0x0][0x358] ;  /* 0x00006b00ff0677ac */ /* 0x000ea20008000a00 */
[----:B------:R-:W-:Y:S05]  /*0040*/  BSSY.RECONVERGENT B0, `(.L_x_0) ;  /* 0x0000038000007945 */ /* 0x000fea0003800200 */
[----:B------:R-:W1:Y:S08]  /*0050*/  S2UR UR4, SR_CTAID.X ;  /* 0x00000000000479c3 */ /* 0x000e700000002500 */
[----:B------:R-:W1:Y:S01]  /*0060*/  LDC R3, c[0x0][0x360] ;  /* 0x0000d800ff037b82 */ /* 0x000e620000000800 */
[----:B0-----:R-:W-:-:S04]  /*0070*/  IABS R7, R6 ;  /* 0x0000000600077213 */ /* 0x001fc80000000000 */
[----:B------:R-:W0:Y:S01]  /*0080*/  I2F.RP R2, R7 ;  /* 0x0000000700027306 */ /* 0x000e220000209400 */
[----:B-1----:R-:W-:-:S07]  /*0090*/  IMAD R9, R3, UR4, R0 ;  /* 0x0000000403097c24 */ /* 0x002fce000f8e0200 */
[----:B0-----:R-:W0:Y:S02]  /*00a0*/  MUFU.RCP R2, R2 ;  /* 0x0000000200027308 */ /* 0x001e240000001000 */
[----:B0-----:R-:W-:Y:S01]  /*00b0*/  VIADD R4, R2, 0xffffffe ;  /* 0x0ffffffe02047836 */ /* 0x001fe20000000000 */
[----:B------:R-:W-:-:S05]  /*00c0*/  IABS R2, R9 ;  /* 0x0000000900027213 */ /* 0x000fca0000000000 */
[----:B------:R0:W1:Y:S02]  /*00d0*/  F2I.FTZ.U32.TRUNC.NTZ R5, R4 ;  /* 0x0000000400057305 */ /* 0x000064000021f000 */
[----:B0-----:R-:W-:Y:S02]  /*00e0*/  HFMA2 R4, -RZ, RZ, 0, 0 ;  /* 0x00000000ff047431 */ /* 0x001fe400000001ff */
[----:B-1----:R-:W-:-:S04]  /*00f0*/  IMAD.MOV R8, RZ, RZ, -R5 ;  /* 0x000000ffff087224 */ /* 0x002fc800078e0a05 */
[----:B------:R-:W-:-:S04]  /*0100*/  IMAD R11, R8, R7, RZ ;  /* 0x00000007080b7224 */ /* 0x000fc800078e02ff */
[----:B------:R-:W-:-:S06]  /*0110*/  IMAD.HI.U32 R5, R5, R11, R4 ;  /* 0x0000000b05057227 */ /* 0x000fcc00078e0004 */
[----:B------:R-:W-:-:S04]  /*0120*/  IMAD.HI.U32 R5, R5, R2, RZ ;  /* 0x0000000205057227 */ /* 0x000fc800078e00ff */
[----:B------:R-:W-:-:S04]  /*0130*/  IMAD.MOV R8, RZ, RZ, -R5 ;  /* 0x000000ffff087224 */ /* 0x000fc800078e0a05 */
[----:B------:R-:W-:-:S05]  /*0140*/  IMAD R2, R7, R8, R2 ;  /* 0x0000000807027224 */ /* 0x000fca00078e0202 */
[----:B------:R-:W-:-:S13]  /*0150*/  ISETP.GT.U32.AND P2, PT, R7, R2, PT ;  /* 0x000000020700720c */ /* 0x000fda0003f44070 */
[-C--:B------:R-:W-:Y:S01]  /*0160*/  @!P2 IADD3 R2, PT, PT, R2, -R7.reuse, RZ ;  /* 0x800000070202a210 */ /* 0x080fe20007ffe0ff */
[----:B------:R-:W-:Y:S01]  /*0170*/  @!P2 VIADD R5, R5, 0x1 ;  /* 0x000000010505a836 */ /* 0x000fe20000000000 */
[----:B------:R-:W-:Y:S02]  /*0180*/  ISETP.NE.AND P2, PT, R6, RZ, PT ;  /* 0x000000ff0600720c */ /* 0x000fe40003f45270 */
[----:B------:R-:W-:Y:S02]  /*0190*/  ISETP.GE.U32.AND P0, PT, R2, R7, PT ;  /* 0x000000070200720c */ /* 0x000fe40003f06070 */
[----:B------:R-:W-:-:S04]  /*01a0*/  LOP3.LUT R2, R9, R6, RZ, 0x3c, !PT ;  /* 0x0000000609027212 */ /* 0x000fc800078e3cff */
[----:B------:R-:W-:-:S07]  /*01b0*/  ISETP.GE.AND P1, PT, R2, RZ, PT ;  /* 0x000000ff0200720c */ /* 0x000fce0003f26270 */
[----:B------:R-:W-:-:S06]  /*01c0*/  @P0 IADD3 R5, PT, PT, R5, 0x1, RZ ;  /* 0x0000000105050810 */ /* 0x000fcc0007ffe0ff */
[----:B------:R-:W-:Y:S01]  /*01d0*/  @!P1 IMAD.MOV R5, RZ, RZ, -R5 ;  /* 0x000000ffff059224 */ /* 0x000fe200078e0a05 */
[----:B------:R-:W-:-:S04]  /*01e0*/  @!P2 LOP3.LUT R5, RZ, R6, RZ, 0x33, !PT ;  /* 0x00000006ff05a212 */ /* 0x000fc800078e33ff */
[----:B------:R-:W-:-:S05]  /*01f0*/  IADD3 R2, PT, PT, -R5, RZ, RZ ;  /* 0x000000ff05027210 */ /* 0x000fca0007ffe1ff */
[----:B------:R-:W-:-:S05]  /*0200*/  IMAD R2, R6, R2, R9 ;  /* 0x0000000206027224 */ /* 0x000fca00078e0209 */
[CC--:B------:R-:W-:Y:S02]  /*0210*/  VIMNMX R4, PT, PT, R5.reuse, R2.reuse, PT ;  /* 0x0000000205047248 */ /* 0x0c0fe40003fe0100 */
[----:B------:R-:W-:Y:S01]  /*0220*/  VIMNMX R5, PT, PT, R5, R2, !PT ;  /* 0x0000000205057248 */ /* 0x000fe20007fe0100 */
[----:B------:R-:W-:Y:S01]  /*0230*/  VIADD R2, R6, 0xffffffff ;  /* 0xffffffff06027836 */ /* 0x000fe20000000000 */
[----:B------:R-:W-:-:S04]  /*0240*/  ISETP.GE.AND P0, PT, R4, 0x1, PT ;  /* 0x000000010400780c */ /* 0x000fc80003f06270 */
[----:B------:R-:W-:-:S13]  /*0250*/  ISETP.GE.OR P0, PT, R5, R2, !P0 ;  /* 0x000000020500720c */ /* 0x000fda0004706670 */
[----:B--2---:R-:W-:Y:S05]  /*0260*/  @P0 BRA `(.L_x_1) ;  /* 0x00000000003c0947 */ /* 0x004fea0003800000 */
[----:B------:R-:W0:Y:S08]  /*0270*/  LDC.64 R4, c[0x0][0x388] ;  /* 0x0000e200ff047b82 */ /* 0x000e300000000a00 */
[----:B------:R-:W1:Y:S01]  /*0280*/  LDC.64 R6, c[0x0][0x380] ;  /* 0x0000e000ff067b82 */ /* 0x000e620000000a00 */
[----:B0-----:R-:W-:-:S06]  /*0290*/  IMAD.WIDE R4, R9, 0x4, R4 ;  /* 0x0000000409047825 */ /* 0x001fcc00078e0204 */
[----:B------:R-:W2:Y:S01]  /*02a0*/  LDG.E R4, desc[UR6][R4.64] ;  /* 0x0000000604047981 */ /* 0x000ea2000c1e1900 */
[----:B-1----:R-:W-:-:S06]  /*02b0*/  IMAD.WIDE R6, R9, 0x4, R6 ;  /* 0x0000000409067825 */ /* 0x002fcc00078e0206 */
[----:B------:R-:W2:Y:S01]  /*02c0*/  LDG.E R7, desc[UR6][R6.64] ;  /* 0x0000000606077981 */ /* 0x000ea2000c1e1900 */
[----:B------:R-:W0:Y:S01]  /*02d0*/  S2UR UR5, SR_CgaCtaId ;  /* 0x00000000000579c3 */ /* 0x000e220000008800 */
[----:B------:R-:W-:Y:S02]  /*02e0*/  UMOV UR4, 0x400 ;  /* 0x0000040000047882 */ /* 0x000fe40000000000 */
[----:B0-----:R-:W-:-:S06]  /*02f0*/  ULEA UR4, UR5, UR4, 0x18 ;  /* 0x0000000405047291 */ /* 0x001fcc000f8ec0ff */
[----:B------:R-:W-:-:S05]  /*0300*/  MOV R9, UR4 ;  /* 0x0000000400097c02 */ /* 0x000fca0008000f00 */
[----:B------:R-:W-:Y:S02]  /*0310*/  IMAD R11, R0, 0x4, R9 ;  /* 0x00000004000b7824 */ /* 0x000fe400078e0209 */
[----:B--2---:R-:W-:-:S04]  /*0320*/  FADD R2, R4, -R7 ;  /* 0x8000000704027221 */ /* 0x004fc80000000000 */
[----:B------:R-:W-:-:S05]  /*0330*/  FMUL R2, R2, R2 ;  /* 0x0000000202027220 */ /* 0x000fca0000400000 */
[----:B------:R1:W-:Y:S01]  /*0340*/  STS [R11], R2 ;  /* 0x000000020b007388 */ /* 0x0003e20000000800 */
[----:B------:R-:W-:Y:S05]  /*0350*/  BRA `(.L_x_2) ;  /* 0x0000000000187947 */ /* 0x000fea0003800000 */
.L_x_1:
[----:B------:R-:W0:Y:S01]  /*0360*/  S2UR UR5, SR_CgaCtaId ;  /* 0x00000000000579c3 */ /* 0x000e220000008800 */
[----:B------:R-:W-:Y:S02]  /*0370*/  UMOV UR4, 0x400 ;  /* 0x0000040000047882 */ /* 0x000fe40000000000 */
[----:B0-----:R-:W-:-:S06]  /*0380*/  ULEA UR4, UR5, UR4, 0x18 ;  /* 0x0000000405047291 */ /* 0x001fcc000f8ec0ff */
[----:B------:R-:W-:-:S05]  /*0390*/  MOV R9, UR4 ;  /* 0x0000000400097c02 */ /* 0x000fca0008000f00 */
[----:B------:R-:W-:-:S05]  /*03a0*/  IMAD R2, R0, 0x4, R9 ;  /* 0x0000000400027824 */ /* 0x000fca00078e0209 */
[----:B------:R0:W-:Y:S02]  /*03b0*/  STS [R2], RZ ;  /* 0x000000ff02007388 */ /* 0x0001e40000000800 */
.L_x_2:
[----:B------:R-:W-:Y:S05]  /*03c0*/  BSYNC.RECONVERGENT B0 ;  /* 0x0000000000007941 */ /* 0x000fea0003800200 */
.L_x_0:
[----:B------:R-:W-:Y:S01]  /*03d0*/  BAR.SYNC.DEFER_BLOCKING 0x0 ;  /* 0x0000000000007b1d */ /* 0x000fe20000010000 */
[----:B------:R-:W-:Y:S02]  /*03e0*/  ISETP.GE.U32.AND P1, PT, R3, 0x2, PT ;  /* 0x000000020300780c */ /* 0x000fe40003f26070 */
[----:B------:R-:W-:-:S11]  /*03f0*/  ISETP.NE.AND P0, PT, R0, RZ, PT ;  /* 0x000000ff0000720c */ /* 0x000fd60003f05270 */
[----:B------:R-:W-:Y:S05]  /*0400*/  @!P1 BRA `(.L_x_3) ;  /* 0x00000000003c9947 */ /* 0x000fea0003800000 */
[----:B------:R-:W-:-:S05]  /*0410*/  UMOV UR4, 0x1 ;  /* 0x0000000100047882 */ /* 0x000fca0000000000 */
.L_x_4:
[----:B------:R-:W-:-:S06]  /*0420*/  USHF.L.U32 UR5, UR4, 0x1, URZ ;  /* 0x0000000104057899 */ /* 0x000fcc00080006ff */
[----:B------:R-:W-:-:S05]  /*0430*/  IMAD R4, R0, UR5, RZ ;  /* 0x0000000500047c24 */ /* 0x000fca000f8e02ff */
[----:B------:R-:W-:-:S13]  /*0440*/  ISETP.GE.U32.AND P1, PT, R4, R3, PT ;  /* 0x000000030400720c */ /* 0x000fda0003f26070 */
[C---:B01----:R-:W-:Y:S01]  /*0450*/  @!P1 IADD3 R2, PT, PT, R4.reuse, UR4, RZ ;  /* 0x0000000404029c10 */ /* 0x043fe2000fffe0ff */
[----:B------:R-:W-:Y:S01]  /*0460*/  @!P1 IMAD R4, R4, 0x4, R9 ;  /* 0x0000000404049824 */ /* 0x000fe200078e0209 */
[----:B------:R-:W-:Y:S02]  /*0470*/  UMOV UR4, UR5 ;  /* 0x0000000500047c82 */ /* 0x000fe40008000000 */
[----:B------:R-:W-:Y:S02]  /*0480*/  @!P1 LEA R2, R2, R9, 0x2 ;  /* 0x0000000902029211 */ /* 0x000fe400078e10ff */
[----:B------:R-:W-:Y:S04]  /*0490*/  @!P1 LDS R5, [R4] ;  /* 0x0000000004059984 */ /* 0x000fe80000000800 */
[----:B------:R-:W0:Y:S02]  /*04a0*/  @!P1 LDS R2, [R2] ;  /* 0x0000000002029984 */ /* 0x000e240000000800 */
[----:B0-----:R-:W-:-:S05]  /*04b0*/  @!P1 FADD R5, R2, R5 ;  /* 0x0000000502059221 */ /* 0x001fca0000000000 */
[----:B------:R2:W-:Y:S01]  /*04c0*/  @!P1 STS [R4], R5 ;  /* 0x0000000504009388 */ /* 0x0005e20000000800 */
[----:B------:R-:W-:Y:S01]  /*04d0*/  BAR.SYNC.DEFER_BLOCKING 0x0 ;  /* 0x0000000000007b1d */ /* 0x000fe20000010000 */
[----:B------:R-:W-:-:S13]  /*04e0*/  ISETP.LE.U32.AND P1, PT, R3, UR5, PT ;  /* 0x0000000503007c0c */ /* 0x000fda000bf23070 */
[----:B--2---:R-:W-:Y:S05]  /*04f0*/  @!P1 BRA `(.L_x_4) ;  /* 0xfffffffc00c89947 */ /* 0x004fea000383ffff */
.L_x_3:
[----:B------:R-:W-:Y:S05]  /*0500*/  @P0 EXIT ;  /* 0x000000000000094d */ /* 0x000fea0003800000 */
[----:B------:R-:W2:Y:S01]  /*0510*/  S2UR UR5, SR_CgaCtaId ;  /* 0x00000000000579c3 */ /* 0x000ea20000008800 */
[----:B------:R-:W-:-:S07]  /*0520*/  UMOV UR4, 0x400 ;  /* 0x0000040000047882 */ /* 0x000fce0000000000 */
[----:B01----:R-:W0:Y:S01]  /*0530*/  LDC.64 R2, c[0x0][0x390] ;  /* 0x0000e400ff027b82 */ /* 0x003e220000000a00 */
[----:B--2---:R-:W-:-:S09]  /*0540*/  ULEA UR4, UR5, UR4, 0x18 ;  /* 0x0000000405047291 */ /* 0x004fd2000f8ec0ff */
[----:B------:R-:W0:Y:S04]  /*0550*/  LDS R5, [UR4] ;  /* 0x00000004ff057984 */ /* 0x000e280008000800 */
[----:B0-----:R-:W-:Y:S01]  /*0560*/  REDG.E.ADD.F32.FTZ.RN.STRONG.GPU desc[UR6][R2.64], R5 ;  /* 0x00000005020079a6 */ /* 0x001fe2000c12f306 */
[----:B------:R-:W-:Y:S05]  /*0570*/  EXIT ;  /* 0x000000000000794d */ /* 0x000fea0003800000 */
.L_x_5:
[----:B------:R-:W-:-:S00]  /*0580*/  BRA `(.L_x_5) ;  /* 0xfffffffc00fc7947 */ /* 0x000fc0000383ffff */
[----:B------:R-:W-:-:S00]  /*0590*/  NOP ;  /* 0x0000000000007918 */ /* 0x000fc00000000000 */
        /* <DEDUP_REMOVED lines=14> */
.L_x_16:


//--------------------- .text._Z15gpu_Diff_ReducePfS_S_i --------------------------
	.section	.text._Z15gpu_Diff_ReducePfS_S_i,"ax",@progbits
	.align	128
        .global         _Z15gpu_Diff_ReducePfS_S_i
        .type           _Z15gpu_Diff_ReducePfS_S_i,@function
        .size           _Z15gpu_Diff_ReducePfS_S_i,(.L_x_17 - _Z15gpu_Diff_ReducePfS_S_i)
        .other          _Z15gpu_Diff_ReducePfS_S_i,@"STO_CUDA_ENTRY STV_DEFAULT"
_Z15gpu_Diff_ReducePfS_S_i:
.text._Z15gpu_Diff_ReducePfS_S_i:
[----:B------:R-:W-:Y:S08]  /*0000*/  LDC R1, c[0x0][0x37c] ;  /* 0x0000df00ff017b82 */ /* 0x000ff00000000800 */
[----:B------:R-:W0:Y:S01]  /*0010*/  LDC R6, c[0x0][0x398] ;  /* 0x0000e600ff067b82 */ /* 0x000e220000000800 */
[----:B------:R-:W1:Y:S01]  /*0020*/  S2R R0, SR_CTAID.X ;  /* 0x0000000000007919 */ /* 0x000e620000002500 */
[----:B------:R-:W1:Y:S01]  /*0030*/  LDCU UR6, c[0x0][0x360] ;  /* 0x00006c00ff0677ac */ /* 0x000e620008000800 */
[----:B------:R-:W-:Y:S01]  /*0040*/  BSSY.RECONVERGENT B0, `(.L_x_6) ;  /* 0x0000038000007945 */ /* 0x000fe20003800200 */
[----:B------:R-:W1:Y:S01]  /*0050*/  S2R R3, SR_TID.X ;  /* 0x0000000000037919 */ /* 0x000e620000002100 */
[----:B------:R-:W2:Y:S01]  /*0060*/  LDCU.64 UR8, c[0x0][0x358] ;  /* 0x00006b00ff0877ac */ /* 0x000ea20008000a00 */
[----:B0-----:R-:W-:-:S04]  /*0070*/  IABS R7, R6 ;  /* 0x0000000600077213 */ /* 0x001fc80000000000 */
[----:B------:R-:W0:Y:S01]  /*0080*/  I2F.RP R2, R7 ;  /* 0x0000000700027306 */ /* 0x000e220000209400 */
[----:B-1----:R-:W-:-:S07]  /*0090*/  IMAD R9, R0, UR6, R3 ;  /* 0x0000000600097c24 */ /* 0x002fce000f8e0203 */
[----:B0-----:R-:W0:Y:S02]  /*00a0*/  MUFU.RCP R2, R2 ;  /* 0x0000000200027308 */ /* 0x001e240000001000 */
[----:B0-----:R-:W-:Y:S01]  /*00b0*/  VIADD R4, R2, 0xffffffe ;  /* 0x0ffffffe02047836 */ /* 0x001fe20000000000 */
[----:B------:R-:W-:-:S05]  /*00c0*/  IABS R2, R9 ;  /* 0x0000000900027213 */ /* 0x000fca0000000000 */
[----:B------:R0:W1:Y:S02]  /*00d0*/  F2I.FTZ.U32.TRUNC.NTZ R5, R4 ;  /* 0x0000000400057305 */ /* 0x000064000021f000 */
[----:B0-----:R-:W-:Y:S01]  /*00e0*/  IMAD.MOV.U32 R4, RZ, RZ, RZ ;  /* 0x000000ffff047224 */ /* 0x001fe200078e00ff */
[----:B-1----:R-:W-:-:S05]  /*00f0*/  IADD3 R8, PT, PT, RZ, -R5, RZ ;  /* 0x80000005ff087210 */ /* 0x002fca0007ffe0ff */
[----:B------:R-:W-:-:S04]  /*0100*/  IMAD R11, R8, R7, RZ ;  /* 0x00000007080b7224 */ /* 0x000fc800078e02ff */
[----:B------:R-:W-:-:S06]  /*0110*/  IMAD.HI.U32 R5, R5, R11, R4 ;  /* 0x0000000b05057227 */ /* 0x000fcc00078e0004 */
[----:B------:R-:W-:-:S05]  /*0120*/  IMAD.HI.U32 R5, R5, R2, RZ ;  /* 0x0000000205057227 */ /* 0x000fca00078e00ff */
[----:B------:R-:W-:-:S05]  /*0130*/  IADD3 R4, PT, PT, -R5, RZ, RZ ;  /* 0x000000ff05047210 */ /* 0x000fca0007ffe1ff */
[----:B------:R-:W-:-:S05]  /*0140*/  IMAD R2, R7, R4, R2 ;  /* 0x0000000407027224 */ /* 0x000fca00078e0202 */
[----:B------:R-:W-:-:S13]  /*0150*/  ISETP.GT.U32.AND P2, PT, R7, R2, PT ;  /* 0x000000020700720c */ /* 0x000fda0003f44070 */
[----:B------:R-:W-:Y:S01]  /*0160*/  @!P2 IMAD.IADD R2, R2, 0x1, -R7 ;  /* 0x000000010202a824 */ /* 0x000fe200078e0a07 */
[----:B------:R-:W-:Y:S02]  /*0170*/  @!P2 IADD3 R5, PT, PT, R5, 0x1, RZ ;  /* 0x000000010505a810 */ /* 0x000fe40007ffe0ff */
[----:B------:R-:W-:Y:S02]  /*0180*/  ISETP.NE.AND P2, PT, R6, RZ, PT ;  /* 0x000000ff0600720c */ /* 0x000fe40003f45270 */
[----:B------:R-:W-:Y:S02]  /*0190*/  ISETP.GE.U32.AND P0, PT, R2, R7, PT ;  /* 0x000000070200720c */ /* 0x000fe40003f06070 */
[----:B------:R-:W-:-:S04]  /*01a0*/  LOP3.LUT R2, R9, R6, RZ, 0x3c, !PT ;  /* 0x0000000609027212 */ /* 0x000fc800078e3cff */
[----:B------:R-:W-:-:S07]  /*01b0*/  ISETP.GE.AND P1, PT, R2, RZ, PT ;  /* 0x000000ff0200720c */ /* 0x000fce0003f26270 */
[----:B------:R-:W-:-:S06]  /*01c0*/  @P0 VIADD R5, R5, 0x1 ;  /* 0x0000000105050836 */ /* 0x000fcc0000000000 */
[----:B------:R-:W-:Y:S02]  /*01d0*/  @!P1 IADD3 R5, PT, PT, -R5, RZ, RZ ;  /* 0x000000ff05059210 */ /* 0x000fe40007ffe1ff */
[----:B------:R-:W-:-:S05]  /*01e0*/  @!P2 LOP3.LUT R5, RZ, R6, RZ, 0x33, !PT ;  /* 0x00000006ff05a212 */ /* 0x000fca00078e33ff */
[----:B------:R-:W-:-:S04]  /*01f0*/  IMAD.MOV R2, RZ, RZ, -R5 ;  /* 0x000000ffff027224 */ /* 0x000fc800078e0a05 */
[----:B------:R-:W-:-:S05]  /*0200*/  IMAD R2, R6, R2, R9 ;  /* 0x0000000206027224 */ /* 0x000fca00078e0209 */
[CC--:B------:R-:W-:Y:S02]  /*0210*/  VIMNMX R4, PT, PT, R5.reuse, R2.reuse, PT ;  /* 0x0000000205047248 */ /* 0x0c0fe40003fe0100 */
[----:B------:R-:W-:Y:S02]  /*0220*/  VIMNMX R5, PT, PT, R5, R2, !PT ;  /* 0x0000000205057248 */ /* 0x000fe40007fe0100 */
[----:B------:R-:W-:Y:S02]  /*0230*/  ISETP.GE.AND P0, PT, R4, 0x1, PT ;  /* 0x000000010400780c */ /* 0x000fe40003f06270 */
[----:B------:R-:W-:-:S04]  /*0240*/  IADD3 R2, PT, PT, R6, -0x1, RZ ;  /* 0xffffffff06027810 */ /* 0x000fc80007ffe0ff */
        /* <DEDUP_REMOVED lines=11> */
[----:B------:R-:W-:-:S05]  /*0300*/  IMAD.U32 R8, RZ, RZ, UR4 ;  /* 0x00000004ff087e24 */ /* 0x000fca000f8e00ff */
[----:B------:R-:W-:Y:S01]  /*0310*/  LEA R9, R3, R8, 0x2 ;  /* 0x0000000803097211 */ /* 0x000fe200078e10ff */
[----:B--2---:R-:W-:-:S04]  /*0320*/  FADD R2, R4, -R7 ;  /* 0x8000000704027221 */ /* 0x004fc80000000000 */
[----:B------:R-:W-:-:S05]  /*0330*/  FMUL R2, R2, R2 ;  /* 0x0000000202027220 */ /* 0x000fca0000400000 */
[----:B------:R1:W-:Y:S01]  /*0340*/  STS [R9], R2 ;  /* 0x0000000209007388 */ /* 0x0003e20000000800 */
[----:B------:R-:W-:Y:S05]  /*0350*/  BRA `(.L_x_8) ;  /* 0x0000000000187947 */ /* 0x000fea0003800000 */
.L_x_7:
[----:B------:R-:W0:Y:S01]  /*0360*/  S2UR UR5, SR_CgaCtaId ;  /* 0x00000000000579c3 */ /* 0x000e220000008800 */
[----:B------:R-:W-:Y:S02]  /*0370*/  UMOV UR4, 0x400 ;  /* 0x0000040000047882 */ /* 0x000fe40000000000 */
[----:B0-----:R-:W-:-:S06]  /*0380*/  ULEA UR4, UR5, UR4, 0x18 ;  /* 0x0000000405047291 */ /* 0x001fcc000f8ec0ff */
[----:B------:R-:W-:-:S05]  /*0390*/  IMAD.U32 R8, RZ, RZ, UR4 ;  /* 0x00000004ff087e24 */ /* 0x000fca000f8e00ff */
[----:B------:R-:W-:-:S05]  /*03a0*/  LEA R2, R3, R8, 0x2 ;  /* 0x0000000803027211 */ /* 0x000fca00078e10ff */
[----:B------:R0:W-:Y:S02]  /*03b0*/  STS [R2], RZ ;  /* 0x000000ff02007388 */ /* 0x0001e40000000800 */
.L_x_8:
[----:B------:R-:W-:Y:S05]  /*03c0*/  BSYNC.RECONVERGENT B0 ;  /* 0x0000000000007941 */ /* 0x000fea0003800200 */
.L_x_6:
[----:B------:R-:W-:Y:S01]  /*03d0*/  BAR.SYNC.DEFER_BLOCKING 0x0 ;  /* 0x0000000000007b1d */ /* 0x000fe20000010000 */
[----:B------:R-:W-:Y:S01]  /*03e0*/  UISETP.GE.U32.AND UP0, UPT, UR6, 0x2, UPT ;  /* 0x000000020600788c */ /* 0x000fe2000bf06070 */
[----:B------:R-:W-:-:S08]  /*03f0*/  ISETP.NE.AND P1, PT, R3, RZ, PT ;  /* 0x000000ff0300720c */ /* 0x000fd00003f25270 */
[----:B------:R-:W-:Y:S05]  /*0400*/  BRA.U !UP0, `(.L_x_9) ;  /* 0x00000001083c7547 */ /* 0x000fea000b800000 */
[----:B------:R-:W-:-:S05]  /*0410*/  UMOV UR4, 0x1 ;  /* 0x0000000100047882 */ /* 0x000fca0000000000 */
.L_x_10:
[----:B------:R-:W-:-:S04]  /*0420*/  USHF.L.U32 UR5, UR4, 0x1, URZ ;  /* 0x0000000104057899 */ /* 0x000fc800080006ff */
[----:B------:R-:W-:Y:S02]  /*0430*/  UISETP.GE.U32.AND UP0, UPT, UR5, UR6, UPT ;  /* 0x000000060500728c */ /* 0x000fe4000bf06070 */
[----:B--2---:R-:W-:-:S05]  /*0440*/  IMAD R7, R3, UR5, RZ ;  /* 0x0000000503077c24 */ /* 0x004fca000f8e02ff */
[----:B------:R-:W-:-:S13]  /*0450*/  ISETP.GE.U32.AND P0, PT, R7, UR6, PT ;  /* 0x0000000607007c0c */ /* 0x000fda000bf06070 */
[C---:B------:R-:W-:Y:S01]  /*0460*/  @!P0 VIADD R5, R7.reuse, UR4 ;  /* 0x0000000407058c36 */ /* 0x040fe20008000000 */
[----:B01----:R-:W-:Y:S01]  /*0470*/  @!P0 LEA R2, R7, R8, 0x2 ;  /* 0x0000000807028211 */ /* 0x003fe200078e10ff */
[----:B------:R-:W-:Y:S02]  /*0480*/  UMOV UR4, UR5 ;  /* 0x0000000500047c82 */ /* 0x000fe40008000000 */
[----:B------:R-:W-:Y:S02]  /*0490*/  @!P0 IMAD R5, R5, 0x4, R8 ;  /* 0x0000000405058824 */ /* 0x000fe400078e0208 */
[----:B------:R-:W-:Y:S04]  /*04a0*/  @!P0 LDS R4, [R2] ;  /* 0x0000000002048984 */ /* 0x000fe80000000800 */
[----:B------:R-:W0:Y:S02]  /*04b0*/  @!P0 LDS R5, [R5] ;  /* 0x0000000005058984 */ /* 0x000e240000000800 */
[----:B0-----:R-:W-:-:S05]  /*04c0*/  @!P0 FADD R7, R5, R4 ;  /* 0x0000000405078221 */ /* 0x001fca0000000000 */
[----:B------:R2:W-:Y:S01]  /*04d0*/  @!P0 STS [R2], R7 ;  /* 0x0000000702008388 */ /* 0x0005e20000000800 */
[----:B------:R-:W-:Y:S06]  /*04e0*/  BAR.SYNC.DEFER_BLOCKING 0x0 ;  /* 0x0000000000007b1d */ /* 0x000fec0000010000 */
[----:B------:R-:W-:Y:S05]  /*04f0*/  BRA.U !UP0, `(.L_x_10) ;  /* 0xfffffffd08c87547 */ /* 0x000fea000b83ffff */
.L_x_9:
[----:B------:R-:W-:Y:S05]  /*0500*/  @P1 EXIT ;  /* 0x000000000000194d */ /* 0x000fea0003800000 */
[----:B------:R-:W3:Y:S01]  /*0510*/  S2UR UR5, SR_CgaCtaId ;  /* 0x00000000000579c3 */ /* 0x000ee20000008800 */
[----:B------:R-:W-:-:S07]  /*0520*/  UMOV UR4, 0x400 ;  /* 0x0000040000047882 */ /* 0x000fce0000000000 */
[----:B012---:R-:W0:Y:S01]  /*0530*/  LDC.64 R2, c[0x0][0x390] ;  /* 0x0000e400ff027b82 */ /* 0x007e220000000a00 */
[----:B---3--:R-:W-:Y:S01]  /*0540*/  ULEA UR4, UR5, UR4, 0x18 ;  /* 0x0000000405047291 */ /* 0x008fe2000f8ec0ff */
[----:B0-----:R-:W-:-:S08]  /*0550*/  IMAD.WIDE.U32 R2, R0, 0x4, R2 ;  /* 0x0000000400027825 */ /* 0x001fd000078e0002 */
[----:B------:R-:W0:Y:S04]  /*0560*/  LDS R5, [UR4] ;  /* 0x00000004ff057984 */ /* 0x000e280008000800 */
[----:B0-----:R-:W-:Y:S01]  /*0570*/  STG.E desc[UR8][R2.64], R5 ;  /* 0x0000000502007986 */ /* 0x001fe2000c101908 */
[----:B------:R-:W-:Y:S05]  /*0580*/  EXIT ;  /* 0x000000000000794d */ /* 0x000fea0003800000 */
.L_x_11:
        /* <DEDUP_REMOVED lines=15> */
.L_x_17:


//--------------------- .text._Z8gpu_HeatPfS_i    --------------------------
	.section	.text._Z8gpu_HeatPfS_i,"ax",@progbits
	.align	128
        .global         _Z8gpu_HeatPfS_i
        .type           _Z8gpu_HeatPfS_i,@function
        .size           _Z8gpu_HeatPfS_i,(.L_x_18 - _Z8gpu_HeatPfS_i)
        .other          _Z8gpu_HeatPfS_i,@"STO_CUDA_ENTRY STV_DEFAULT"
_Z8gpu_HeatPfS_i:
.text._Z8gpu_HeatPfS_i:
[----:B------:R-:W-:Y:S01]  /*0000*/  LDC R1, c[0x0][0x37c] ;  /* 0x0000df00ff017b82 */ /* 0x000fe20000000800 */
[----:B------:R-:W0:Y:S01]  /*0010*/  S2R R0, SR_TID.X ;  /* 0x0000000000007919 */ /* 0x000e220000002100 */
[----:B------:R-:W0:Y:S06]  /*0020*/  LDCU UR4, c[0x0][0x360] ;  /* 0x00006c00ff0477ac */ /* 0x000e2c0008000800 */
[----:B------:R-:W1:Y:S01]  /*0030*/  LDC R8, c[0x0][0x390] ;  /* 0x0000e400ff087b82 */ /* 0x000e620000000800 */
[----:B------:R-:W0:Y:S01]  /*0040*/  S2R R3, SR_CTAID.X ;  /* 0x0000000000037919 */ /* 0x000e220000002500 */
[----:B------:R-:W2:Y:S01]  /*0050*/  LDCU UR5, c[0x0][0x364] ;  /* 0x00006c80ff0577ac */ /* 0x000ea20008000800 */
[----:B------:R-:W2:Y:S01]  /*0060*/  S2R R2, SR_TID.Y ;  /* 0x0000000000027919 */ /* 0x000ea20000002200 */
[----:B------:R-:W2:Y:S01]  /*0070*/  S2R R5, SR_CTAID.Y ;  /* 0x0000000000057919 */ /* 0x000ea20000002600 */
[----:B-1----:R-:W-:Y:S01]  /*0080*/  IADD3 R4, PT, PT, R8, -0x1, RZ ;  /* 0xffffffff08047810 */ /* 0x002fe20007ffe0ff */
[----:B0-----:R-:W-:-:S02]  /*0090*/  IMAD R0, R3, UR4, R0 ;  /* 0x0000000403007c24 */ /* 0x001fc4000f8e0200 */
[----:B--2---:R-:W-:-:S03]  /*00a0*/  IMAD R3, R5, UR5, R2 ;  /* 0x0000000505037c24 */ /* 0x004fc6000f8e0202 */
[----:B------:R-:W-:Y:S02]  /*00b0*/  IADD3 R2, PT, PT, R0, 0x1, RZ ;  /* 0x0000000100027810 */ /* 0x000fe40007ffe0ff */
[----:B------:R-:W-:-:S04]  /*00c0*/  IADD3 R5, PT, PT, R3, 0x1, RZ ;  /* 0x0000000103057810 */ /* 0x000fc80007ffe0ff */
[----:B------:R-:W-:-:S04]  /*00d0*/  VIMNMX R7, PT, PT, R2, R5, !PT ;  /* 0x0000000502077248 */ /* 0x000fc80007fe0100 */
[----:B------:R-:W-:-:S13]  /*00e0*/  ISETP.GE.AND P0, PT, R7, R4, PT ;  /* 0x000000040700720c */ /* 0x000fda0003f06270 */
[----:B------:R-:W-:Y:S05]  /*00f0*/  @P0 EXIT ;  /* 0x000000000000094d */ /* 0x000fea0003800000 */
[----:B------:R-:W0:Y:S01]  /*0100*/  LDC.64 R6, c[0x0][0x380] ;  /* 0x0000e000ff067b82 */ /* 0x000e220000000a00 */
[----:B------:R-:W1:Y:S01]  /*0110*/  LDCU.64 UR4, c[0x0][0x358] ;  /* 0x00006b00ff0477ac */ /* 0x000e620008000a00 */
[-C--:B------:R-:W-:Y:S02]  /*0120*/  IMAD R11, R5, R8.reuse, R0 ;  /* 0x00000008050b7224 */ /* 0x080fe400078e0200 */
[----:B------:R-:W-:-:S05]  /*0130*/  IMAD R5, R3, R8, R2 ;  /* 0x0000000803057224 */ /* 0x000fca00078e0202 */
[----:B------:R-:W-:Y:S01]  /*0140*/  LEA R9, R8, R5, 0x1 ;  /* 0x0000000508097211 */ /* 0x000fe200078e08ff */
[----:B0-----:R-:W-:-:S04]  /*0150*/  IMAD.WIDE R2, R11, 0x4, R6 ;  /* 0x000000040b027825 */ /* 0x001fc800078e0206 */
[--C-:B------:R-:W-:Y:S01]  /*0160*/  IMAD.WIDE R4, R5, 0x4, R6.reuse ;  /* 0x0000000405047825 */ /* 0x100fe200078e0206 */
[----:B-1----:R-:W2:Y:S04]  /*0170*/  LDG.E R0, desc[UR4][R2.64] ;  /* 0x0000000402007981 */ /* 0x002ea8000c1e1900 */
[----:B------:R-:W2:Y:S01]  /*0180*/  LDG.E R13, desc[UR4][R2.64+0x8] ;  /* 0x00000804020d7981 */ /* 0x000ea2000c1e1900 */
[----:B------:R-:W-:Y:S02]  /*0190*/  IMAD.WIDE R6, R9, 0x4, R6 ;  /* 0x0000000409067825 */ /* 0x000fe400078e0206 */
[----:B------:R-:W0:Y:S01]  /*01a0*/  LDC.64 R8, c[0x0][0x388] ;  /* 0x0000e200ff087b82 */ /* 0x000e220000000a00 */
[----:B------:R-:W3:Y:S04]  /*01b0*/  LDG.E R5, desc[UR4][R4.64] ;  /* 0x0000000404057981 */ /* 0x000ee8000c1e1900 */
[----:B------:R-:W4:Y:S01]  /*01c0*/  LDG.E R7, desc[UR4][R6.64] ;  /* 0x0000000406077981 */ /* 0x000f22000c1e1900 */
[----:B------:R-:W-:-:S05]  /*01d0*/  IADD3 R11, PT, PT, R11, 0x1, RZ ;  /* 0x000000010b0b7810 */ /* 0x000fca0007ffe0ff */
[----:B0-----:R-:W-:-:S04]  /*01e0*/  IMAD.WIDE R8, R11, 0x4, R8 ;  /* 0x000000040b087825 */ /* 0x001fc800078e0208 */
[----:B--2---:R-:W-:-:S04]  /*01f0*/  FADD R0, R0, R13 ;  /* 0x0000000d00007221 */ /* 0x004fc80000000000 */
[----:B---3--:R-:W-:-:S04]  /*0200*/  FADD R0, R0, R5 ;  /* 0x0000000500007221 */ /* 0x008fc80000000000 */
[----:B----4-:R-:W-:-:S04]  /*0210*/  FADD R0, R0, R7 ;  /* 0x0000000700007221 */ /* 0x010fc80000000000 */
[----:B------:R-:W-:-:S05]  /*0220*/  FMUL R11, R0, 0.25 ;  /* 0x3e800000000b7820 */ /* 0x000fca0000400000 */
[----:B------:R-:W-:Y:S01]  /*0230*/  STG.E desc[UR4][R8.64], R11 ;  /* 0x0000000b08007986 */ /* 0x000fe2000c101904 */
[----:B------:R-:W-:Y:S05]  /*0240*/  EXIT ;  /* 0x000000000000794d */ /* 0x000fea0003800000 */
.L_x_12:
        /* <DEDUP_REMOVED lines=11> */
.L_x_18:


//--------------------- .text._Z10gpu_ReducePfii  --------------------------
	.section	.text._Z10gpu_ReducePfii,"ax",@progbits
	.align	128
        .global         _Z10gpu_ReducePfii
        .type           _Z10gpu_ReducePfii,@function
        .size           _Z10gpu_ReducePfii,(.L_x_19 - _Z10gpu_ReducePfii)
        .other          _Z10gpu_ReducePfii,@"STO_CUDA_ENTRY STV_DEFAULT"
_Z10gpu_ReducePfii:
.text._Z10gpu_ReducePfii:
[----:B------:R-:W-:Y:S01]  /*0000*/  LDC R1, c[0x0][0x37c] ;  /* 0x0000df00ff017b82 */ /* 0x000fe20000000800 */
[----:B------:R-:W0:Y:S07]  /*0010*/  S2R R7, SR_TID.X ;  /* 0x0000000000077919 */ /* 0x000e2e0000002100 */
[----:B------:R-:W0:Y:S01]  /*0020*/  S2UR UR4, SR_CTAID.X ;  /* 0x00000000000479c3 */ /* 0x000e220000002500 */
[----:B------:R-:W1:Y:S01]  /*0030*/  LDCU.64 UR6, c[0x0][0x388] ;  /* 0x00007100ff0677ac */ /* 0x000e620008000a00 */
[----:B------:R-:W2:Y:S06]  /*0040*/  LDCU.64 UR8, c[0x0][0x358] ;  /* 0x00006b00ff0877ac */ /* 0x000eac0008000a00 */
[----:B------:R-:W0:Y:S08]  /*0050*/  LDC R6, c[0x0][0x360] ;  /* 0x0000d800ff067b82 */ /* 0x000e300000000800 */
[----:B------:R-:W3:Y:S01]  /*0060*/  LDC.64 R2, c[0x0][0x380] ;  /* 0x0000e000ff027b82 */ /* 0x000ee20000000a00 */
[----:B0-----:R-:W-:-:S04]  /*0070*/  IMAD R0, R6, UR4, R7 ;  /* 0x0000000406007c24 */ /* 0x001fc8000f8e0207 */
[----:B-1----:R-:W-:Y:S02]  /*0080*/  IMAD R5, R0, UR7, RZ ;  /* 0x0000000700057c24 */ /* 0x002fe4000f8e02ff */
[----:B------:R-:W-:Y:S02]  /*0090*/  IMAD.MOV.U32 R0, RZ, RZ, RZ ;  /* 0x000000ffff007224 */ /* 0x000fe400078e00ff */
[C---:B---3--:R-:W-:Y:S01]  /*00a0*/  IMAD.WIDE R2, R5.reuse, 0x4, R2 ;  /* 0x0000000405027825 */ /* 0x048fe200078e0202 */
[----:B------:R-:W-:-:S13]  /*00b0*/  ISETP.GE.AND P0, PT, R5, UR6, PT ;  /* 0x0000000605007c0c */ /* 0x000fda000bf06270 */
[----:B--2---:R-:W2:Y:S01]  /*00c0*/  @!P0 LDG.E R0, desc[UR8][R2.64] ;  /* 0x0000000802008981 */ /* 0x004ea2000c1e1900 */
[----:B------:R-:W0:Y:S01]  /*00d0*/  S2UR UR5, SR_CgaCtaId ;  /* 0x00000000000579c3 */ /* 0x000e220000008800 */
[----:B------:R-:W-:Y:S01]  /*00e0*/  UMOV UR4, 0x400 ;  /* 0x0000040000047882 */ /* 0x000fe20000000000 */
[----:B------:R-:W-:Y:S02]  /*00f0*/  ISETP.GE.U32.AND P1, PT, R6, 0x2, PT ;  /* 0x000000020600780c */ /* 0x000fe40003f26070 */
[----:B------:R-:W-:Y:S01]  /*0100*/  ISETP.NE.AND P0, PT, R7, RZ, PT ;  /* 0x000000ff0700720c */ /* 0x000fe20003f05270 */
[----:B0-----:R-:W-:-:S06]  /*0110*/  ULEA UR4, UR5, UR4, 0x18 ;  /* 0x0000000405047291 */ /* 0x001fcc000f8ec0ff */
[----:B------:R-:W-:-:S05]  /*0120*/  LEA R5, R7, UR4, 0x2 ;  /* 0x0000000407057c11 */ /* 0x000fca000f8e10ff */
[----:B--2---:R0:W-:Y:S01]  /*0130*/  STS [R5], R0 ;  /* 0x0000000005007388 */ /* 0x0041e20000000800 */
[----:B------:R-:W-:Y:S06]  /*0140*/  BAR.SYNC.DEFER_BLOCKING 0x0 ;  /* 0x0000000000007b1d */ /* 0x000fec0000010000 */
[----:B------:R-:W-:Y:S05]  /*0150*/  @!P1 BRA `(.L_x_13) ;  /* 0x00000000003c9947 */ /* 0x000fea0003800000 */
[----:B------:R-:W-:-:S05]  /*0160*/  UMOV UR5, 0x1 ;  /* 0x0000000100057882 */ /* 0x000fca0000000000 */
.L_x_14:
[----:B------:R-:W-:-:S06]  /*0170*/  USHF.L.U32 UR6, UR5, 0x1, URZ ;  /* 0x0000000105067899 */ /* 0x000fcc00080006ff */
[----:B0-----:R-:W-:-:S05]  /*0180*/  IMAD R5, R7, UR6, RZ ;  /* 0x0000000607057c24 */ /* 0x001fca000f8e02ff */
[----:B------:R-:W-:-:S13]  /*0190*/  ISETP.GE.U32.AND P1, PT, R5, R6, PT ;  /* 0x000000060500720c */ /* 0x000fda0003f26070 */
[C---:B------:R-:W-:Y:S01]  /*01a0*/  @!P1 VIADD R0, R5.reuse, UR5 ;  /* 0x0000000505009c36 */ /* 0x040fe20008000000 */
[----:B------:R-:W-:Y:S01]  /*01b0*/  @!P1 LEA R4, R5, UR4, 0x2 ;  /* 0x0000000405049c11 */ /* 0x000fe2000f8e10ff */
[----:B------:R-:W-:-:S03]  /*01c0*/  UMOV UR5, UR6 ;  /* 0x0000000600057c82 */ /* 0x000fc60008000000 */
[----:B------:R-:W-:Y:S01]  /*01d0*/  @!P1 LEA R0, R0, UR4, 0x2 ;  /* 0x0000000400009c11 */ /* 0x000fe2000f8e10ff */
[----:B------:R-:W-:Y:S05]  /*01e0*/  @!P1 LDS R5, [R4] ;  /* 0x0000000004059984 */ /* 0x000fea0000000800 */
[----:B------:R-:W0:Y:S02]  /*01f0*/  @!P1 LDS R0, [R0] ;  /* 0x0000000000009984 */ /* 0x000e240000000800 */
[----:B0-----:R-:W-:-:S05]  /*0200*/  @!P1 FADD R5, R0, R5 ;  /* 0x0000000500059221 */ /* 0x001fca0000000000 */
[----:B------:R1:W-:Y:S01]  /*0210*/  @!P1 STS [R4], R5 ;  /* 0x0000000504009388 */ /* 0x0003e20000000800 */
[----:B------:R-:W-:Y:S01]  /*0220*/  BAR.SYNC.DEFER_BLOCKING 0x0 ;  /* 0x0000000000007b1d */ /* 0x000fe20000010000 */
[----:B------:R-:W-:-:S13]  /*0230*/  ISETP.LE.U32.AND P1, PT, R6, UR6, PT ;  /* 0x0000000606007c0c */ /* 0x000fda000bf23070 */
[----:B-1----:R-:W-:Y:S05]  /*0240*/  @!P1 BRA `(.L_x_14) ;  /* 0xfffffffc00c89947 */ /* 0x002fea000383ffff */
.L_x_13:
[----:B------:R-:W-:Y:S05]  /*0250*/  @P0 EXIT ;  /* 0x000000000000094d */ /* 0x000fea0003800000 */
[----:B------:R-:W1:Y:S01]  /*0260*/  S2UR UR5, SR_CgaCtaId ;  /* 0x00000000000579c3 */ /* 0x000e620000008800 */
[----:B------:R-:W-:Y:S02]  /*0270*/  UMOV UR4, 0x400 ;  /* 0x0000040000047882 */ /* 0x000fe40000000000 */
[----:B-1----:R-:W-:-:S09]  /*0280*/  ULEA UR4, UR5, UR4, 0x18 ;  /* 0x0000000405047291 */ /* 0x002fd2000f8ec0ff */
[----:B0-----:R-:W0:Y:S04]  /*0290*/  LDS R5, [UR4] ;  /* 0x00000004ff057984 */ /* 0x001e280008000800 */
[----:B0-----:R-:W-:Y:S01]  /*02a0*/  STG.E desc[UR8][R2.64], R5 ;  /* 0x0000000502007986 */ /* 0x001fe2000c101908 */
[----:B------:R-:W-:Y:S05]  /*02b0*/  EXIT ;  /* 0x000000000000794d */ /* 0x000fea0003800000 */
.L_x_15:
        /* <DEDUP_REMOVED lines=12> */
.L_x_19:


//--------------------- .nv.shared._Z22gpu_Diff_Reduce_AtomicPfS_S_i --------------------------
	.section	.nv.shared._Z22gpu_Diff_Reduce_AtomicPfS_S_i,"aw",@nobits
	.sectionflags	@""
	.align	4
.nv.shared._Z22gpu_Diff_Reduce_AtomicPfS_S_i:
	.zero		2048


//--------------------- .nv.shared.reserved.0     --------------------------
	.section	.nv.shared.reserved.0,"aw",@nobits
	.weak		__nv_reservedSMEM_offset_0_alias
	.size		__nv_reservedSMEM_offset_0_alias, 0, 64
	.other		__nv_reservedSMEM_offset_0_alias,@"STO_CUDA_RESERVED_SHARED STV_DEFAULT"
__nv_reservedSMEM_offset_0_alias:
	.zero		0
	.zero		64


//--------------------- .nv.shared._Z15gpu_Diff_ReducePfS_S_i --------------------------
	.section	.nv.shared._Z15gpu_Diff_ReducePfS_S_i,"aw",@nobits
	.sectionflags	@""
	.align	4
.nv.shared._Z15gpu_Diff_ReducePfS_S_i:
	.zero		2048


//--------------------- .nv.shared._Z10gpu_ReducePfii --------------------------
	.section	.nv.shared._Z10gpu_ReducePfii,"aw",@nobits
	.sectionflags	@""
	.align	4
.nv.shared._Z10gpu_ReducePfii:
	.zero		2048


//--------------------- .nv.constant0._Z22gpu_Diff_Reduce_AtomicPfS_S_i --------------------------
	.section	.nv.constant0._Z22gpu_Diff_Reduce_AtomicPfS_S_i,"a",@progbits
	.sectionflags	@""
	.align	4
.nv.constant0._Z22gpu_Diff_Reduce_AtomicPfS_S_i:
	.zero		924


//--------------------- .nv.constant0._Z15gpu_Diff_ReducePfS_S_i --------------------------
	.section	.nv.constant0._Z15gpu_Diff_ReducePfS_S_i,"a",@progbits
	.sectionflags	@""
	.align	4
.nv.constant0._Z15gpu_Diff_ReducePfS_S_i:
	.zero		924


//--------------------- .nv.constant0._Z8gpu_HeatPfS_i --------------------------
	.section	.nv.constant0._Z8gpu_HeatPfS_i,"a",@progbits
	.sectionflags	@""
	.align	4
.nv.constant0._Z8gpu_HeatPfS_i:
	.zero		916


//--------------------- .nv.constant0._Z10gpu_ReducePfii --------------------------
	.section	.nv.constant0._Z10gpu_ReducePfii,"a",@progbits
	.sectionflags	@""
	.align	4
.nv.constant0._Z10gpu_ReducePfii:
	.zero		912


//--------------------- SYMBOLS --------------------------

	.type		.nv.reservedSmem.offset0,@object
	.size		.nv.reservedSmem.offset0,0x4
	.type		.nv.reservedSmem.cap,@object
	.size		.nv.reservedSmem.cap,0x4
